	.headerflags	@"EF_CUDA_TEXMODE_UNIFIED EF_CUDA_64BIT_ADDRESS EF_CUDA_ACCELERATORS EF_CUDA_SM90 EF_CUDA_VIRTUAL_SM(EF_CUDA_SM90)"
	.elftype	@"ET_EXEC"


//--------------------- .nv.info                  --------------------------
	.section	.nv.info,"",@"SHT_CUDA_INFO"
	.align	4


	//----- nvinfo : EIATTR_REGCOUNT
	.align		4
        /*0000*/ 	.byte	0x04, 0x2f
        /*0002*/ 	.short	(.L_3 - .L_2)
	.align		4
.L_2:
        /*0004*/ 	.word	index@(triton_poi_fused__native_batch_norm_legit_no_training_add_relu_22)
        /*0008*/ 	.word	0x00000028


	//----- nvinfo : EIATTR_MIN_STACK_SIZE
	.align		4
.L_3:
        /*000c*/ 	.byte	0x04, 0x12
        /*000e*/ 	.short	(.L_5 - .L_4)
	.align		4
.L_4:
        /*0010*/ 	.word	index@(triton_poi_fused__native_batch_norm_legit_no_training_add_relu_22)
        /*0014*/ 	.word	0x00000000


	//----- nvinfo : EIATTR_FRAME_SIZE
	.align		4
.L_5:
        /*0018*/ 	.byte	0x04, 0x11
        /*001a*/ 	.short	(.L_7 - .L_6)
	.align		4
.L_6:
        /*001c*/ 	.word	index@(triton_poi_fused__native_batch_norm_legit_no_training_add_relu_22)
        /*0020*/ 	.word	0x00000000


	//----- nvinfo : EIATTR_MIN_STACK_SIZE
	.align		4
.L_7:
        /*0024*/ 	.byte	0x04, 0x12
        /*0026*/ 	.short	(.L_9 - .L_8)
	.align		4
.L_8:
        /*0028*/ 	.word	index@(triton_poi_fused__native_batch_norm_legit_no_training_add_relu_22)
        /*002c*/ 	.word	0x00000000
.L_9:


//--------------------- .nv.info.triton_poi_fused__native_batch_norm_legit_no_training_add_relu_22 --------------------------
	.section	.nv.info.triton_poi_fused__native_batch_norm_legit_no_training_add_relu_22,"",@"SHT_CUDA_INFO"
	.sectionflags	@""
	.align	4


	//----- nvinfo : EIATTR_CUDA_API_VERSION
	.align		4
        /*0000*/ 	.byte	0x04, 0x37
        /*0002*/ 	.short	(.L_11 - .L_10)
.L_10:
        /*0004*/ 	.word	0x0000007c


	//----- nvinfo : EIATTR_KPARAM_INFO
	.align		4
.L_11:
        /*0008*/ 	.byte	0x04, 0x17
        /*000a*/ 	.short	(.L_13 - .L_12)
.L_12:
        /*000c*/ 	.word	0x00000000
        /*0010*/ 	.short	0x0008
        /*0012*/ 	.short	0x003c
        /*0014*/ 	.byte	0x00, 0xf0, 0x11, 0x00


	//----- nvinfo : EIATTR_KPARAM_INFO
	.align		4
.L_13:
        /*0018*/ 	.byte	0x04, 0x17
        /*001a*/ 	.short	(.L_15 - .L_14)
.L_14:
        /*001c*/ 	.word	0x00000000
        /*0020*/ 	.short	0x0007
        /*0022*/ 	.short	0x0038
        /*0024*/ 	.byte	0x00, 0xf0, 0x11, 0x00


	//----- nvinfo : EIATTR_KPARAM_INFO
	.align		4
.L_15:
        /*0028*/ 	.byte	0x04, 0x17
        /*002a*/ 	.short	(.L_17 - .L_16)
.L_16:
        /*002c*/ 	.word	0x00000000
        /*0030*/ 	.short	0x0006
        /*0032*/ 	.short	0x0030
        /*0034*/ 	.byte	0x00, 0xf4, 0x21, 0x00


	//----- nvinfo : EIATTR_KPARAM_INFO
	.align		4
.L_17:
        /*0038*/ 	.byte	0x04, 0x17
        /*003a*/ 	.short	(.L_19 - .L_18)
.L_18:
        /*003c*/ 	.word	0x00000000
        /*0040*/ 	.short	0x0005
        /*0042*/ 	.short	0x0028
        /*0044*/ 	.byte	0x00, 0xf4, 0x21, 0x00


	//----- nvinfo : EIATTR_KPARAM_INFO
	.align		4
.L_19:
        /*0048*/ 	.byte	0x04, 0x17
        /*004a*/ 	.short	(.L_21 - .L_20)
.L_20:
        /*004c*/ 	.word	0x00000000
        /*0050*/ 	.short	0x0004
        /*0052*/ 	.short	0x0020
        /*0054*/ 	.byte	0x00, 0xf4, 0x21, 0x00


	//----- nvinfo : EIATTR_KPARAM_INFO
	.align		4
.L_21:
        /*0058*/ 	.byte	0x04, 0x17
        /*005a*/ 	.short	(.L_23 - .L_22)
.L_22:
        /*005c*/ 	.word	0x00000000
        /*0060*/ 	.short	0x0003
        /*0062*/ 	.short	0x0018
        /*0064*/ 	.byte	0x00, 0xf4, 0x21, 0x00


	//----- nvinfo : EIATTR_KPARAM_INFO
	.align		4
.L_23:
        /*0068*/ 	.byte	0x04, 0x17
        /*006a*/ 	.short	(.L_25 - .L_24)
.L_24:
        /*006c*/ 	.word	0x00000000
        /*0070*/ 	.short	0x0002
        /*0072*/ 	.short	0x0010
        /*0074*/ 	.byte	0x00, 0xf4, 0x21, 0x00


	//----- nvinfo : EIATTR_KPARAM_INFO
	.align		4
.L_25:
        /*0078*/ 	.byte	0x04, 0x17
        /*007a*/ 	.short	(.L_27 - .L_26)
.L_26:
        /*007c*/ 	.word	0x00000000
        /*0080*/ 	.short	0x0001
        /*0082*/ 	.short	0x0008
        /*0084*/ 	.byte	0x00, 0xf4, 0x21, 0x00


	//----- nvinfo : EIATTR_KPARAM_INFO
	.align		4
.L_27:
        /*0088*/ 	.byte	0x04, 0x17
        /*008a*/ 	.short	(.L_29 - .L_28)
.L_28:
        /*008c*/ 	.word	0x00000000
        /*0090*/ 	.short	0x0000
        /*0092*/ 	.short	0x0000
        /*0094*/ 	.byte	0x00, 0xf4, 0x21, 0x00


	//----- nvinfo : EIATTR_SPARSE_MMA_MASK
	.align		4
.L_29:
        /*0098*/ 	.byte	0x03, 0x50
        /*009a*/ 	.short	0x0000


	//----- nvinfo : EIATTR_MAXREG_COUNT
	.align		4
        /*009c*/ 	.byte	0x03, 0x1b
        /*009e*/ 	.short	0x00ff


	//----- nvinfo : EIATTR_EXIT_INSTR_OFFSETS
	.align		4
        /*00a0*/ 	.byte	0x04, 0x1c
        /*00a2*/ 	.short	(.L_31 - .L_30)


	//   ....[0]....
.L_30:
        /*00a4*/ 	.word	0x00001310


	//   ....[1]....
        /*00a8*/ 	.word	0x00001360


	//----- nvinfo : EIATTR_REQNTID
	.align		4
.L_31:
        /*00ac*/ 	.byte	0x04, 0x10
        /*00ae*/ 	.short	(.L_33 - .L_32)
.L_32:
        /*00b0*/ 	.word	0x00000100
        /*00b4*/ 	.word	0x00000001
        /*00b8*/ 	.word	0x00000001


	//----- nvinfo : EIATTR_CBANK_PARAM_SIZE
	.align		4
.L_33:
        /*00bc*/ 	.byte	0x03, 0x19
        /*00be*/ 	.short	0x0040


	//----- nvinfo : EIATTR_PARAM_CBANK
	.align		4
        /*00c0*/ 	.byte	0x04, 0x0a
        /*00c2*/ 	.short	(.L_35 - .L_34)
	.align		4
.L_34:
        /*00c4*/ 	.word	index@(.nv.constant0.triton_poi_fused__native_batch_norm_legit_no_training_add_relu_22)
        /*00c8*/ 	.short	0x0210
        /*00ca*/ 	.short	0x0040


	//----- nvinfo : EIATTR_SW_WAR
	.align		4
.L_35:
        /*00cc*/ 	.byte	0x04, 0x36
        /*00ce*/ 	.short	(.L_37 - .L_36)
.L_36:
        /*00d0*/ 	.word	0x00000008
.L_37:


//--------------------- .nv.callgraph             --------------------------
	.section	.nv.callgraph,"",@"SHT_CUDA_CALLGRAPH"
	.align	4
	.sectionentsize	8
	.align		4
        /*0000*/ 	.word	0x00000000
	.align		4
        /*0004*/ 	.word	0xffffffff
	.align		4
        /*0008*/ 	.word	0x00000000
	.align		4
        /*000c*/ 	.word	0xfffffffe
	.align		4
        /*0010*/ 	.word	0x00000000
	.align		4
        /*0014*/ 	.word	0xfffffffd
	.align		4
        /*0018*/ 	.word	0x00000000
	.align		4
        /*001c*/ 	.word	0xfffffffc


//--------------------- .nv.constant4             --------------------------
	.section	.nv.constant4,"a",@progbits
	.align	8
	.align		8
.nv.constant4:
        /*0000*/ 	.dword	_$_str
	.align		8
        /*0008*/ 	.dword	_$_str_$_2


//--------------------- .text.triton_poi_fused__native_batch_norm_legit_no_training_add_relu_22 --------------------------
	.section	.text.triton_poi_fused__native_batch_norm_legit_no_training_add_relu_22,"ax",@progbits
	.sectionflags	@"SHF_BARRIERS=1"
	.align	128
        .global         triton_poi_fused__native_batch_norm_legit_no_training_add_relu_22
        .type           triton_poi_fused__native_batch_norm_legit_no_training_add_relu_22,@function
        .size           triton_poi_fused__native_batch_norm_legit_no_training_add_relu_22,(.L_x_1 - triton_poi_fused__native_batch_norm_legit_no_training_add_relu_22)
        .other          triton_poi_fused__native_batch_norm_legit_no_training_add_relu_22,@"STO_CUDA_ENTRY STV_DEFAULT"
triton_poi_fused__native_batch_norm_legit_no_training_add_relu_22:
.text.triton_poi_fused__native_batch_norm_legit_no_training_add_relu_22:
[----:B------:R-:W0:Y:S01]  /*0000*/  LDC R1, c[0x0][0x28] ;  /* 0x00000a00ff017b82 */ /* 0x000e220000000800 */
[----:B------:R-:W1:Y:S07]  /*0010*/  S2R R36, SR_CTAID.X ;  /* 0x0000000000247919 */ /* 0x000e6e0000002500 */
[----:B------:R-:W2:Y:S01]  /*0020*/  LDC.64 R8, c[0x0][0x220] ;  /* 0x00008800ff087b82 */ /* 0x000ea20000000a00 */
[----:B------:R-:W-:Y:S02]  /*0030*/  CS2R R4, SRZ ;  /* 0x0000000000047805 */ /* 0x000fe4000001ff00 */
[----:B------:R-:W-:Y:S01]  /*0040*/  CS2R R6, SRZ ;  /* 0x0000000000067805 */ /* 0x000fe2000001ff00 */
[----:B------:R-:W3:Y:S01]  /*0050*/  S2R R11, SR_TID.X ;  /* 0x00000000000b7919 */ /* 0x000ee20000002100 */
[----:B------:R-:W-:Y:S01]  /*0060*/  ULDC.64 UR6, c[0x0][0x208] ;  /* 0x0000820000067ab9 */ /* 0x000fe20000000a00 */
[----:B------:R-:W4:Y:S01]  /*0070*/  S2R R35, SR_CTAID.Y ;  /* 0x0000000000237919 */ /* 0x000f220000002600 */
[----:B------:R-:W-:Y:S01]  /*0080*/  IMAD.MOV.U32 R3, RZ, RZ, 0x3e800000 ;  /* 0x3e800000ff037424 */ /* 0x000fe200078e00ff */
[----:B------:R-:W5:Y:S08]  /*0090*/  LDC.64 R20, c[0x0][0x210] ;  /* 0x00008400ff147b82 */ /* 0x000f700000000a00 */
[----:B------:R-:W5:Y:S01]  /*00a0*/  LDC.64 R28, c[0x0][0x218] ;  /* 0x00008600ff1c7b82 */ /* 0x000f620000000a00 */
[----:B-1----:R-:W-:-:S02]  /*00b0*/  IMAD.SHL.U32 R36, R36, 0x40, RZ ;  /* 0x0000004024247824 */ /* 0x002fc400078e00ff */
[----:B---3--:R-:W-:-:S05]  /*00c0*/  IMAD.SHL.U32 R37, R11, 0x4, RZ ;  /* 0x000000040b257824 */ /* 0x008fca00078e00ff */
[----:B------:R-:W-:-:S04]  /*00d0*/  LOP3.LUT R2, R36, 0x3c, R37, 0xf8, !PT ;  /* 0x0000003c24027812 */ /* 0x000fc800078ef825 */
[C---:B------:R-:W-:Y:S01]  /*00e0*/  ISETP.GE.AND P3, PT, R2.reuse, 0x800, PT ;  /* 0x000008000200780c */ /* 0x040fe20003f66270 */
[----:B--2---:R-:W-:-:S12]  /*00f0*/  IMAD.WIDE R8, R2, 0x4, R8 ;  /* 0x0000000402087825 */ /* 0x004fd800078e0208 */
[----:B------:R1:W2:Y:S01]  /*0100*/  @!P3 LDG.E.EL.128 R4, desc[UR6][R8.64] ;  /* 0x000000060804b981 */ /* 0x0002a2000c2e1d00 */
[----:B------:R-:W-:Y:S01]  /*0110*/  SHF.R.U32.HI R34, RZ, 0x4, R11 ;  /* 0x00000004ff227819 */ /* 0x000fe2000001160b */
[----:B----4-:R-:W-:Y:S01]  /*0120*/  IMAD.SHL.U32 R35, R35, 0x40, RZ ;  /* 0x0000004023237824 */ /* 0x010fe200078e00ff */
[----:B------:R-:W-:Y:S02]  /*0130*/  CS2R R12, SRZ ;  /* 0x00000000000c7805 */ /* 0x000fe4000001ff00 */
[----:B------:R-:W-:Y:S02]  /*0140*/  CS2R R14, SRZ ;  /* 0x00000000000e7805 */ /* 0x000fe4000001ff00 */
[----:B------:R-:W-:-:S04]  /*0150*/  SGXT.U32 R34, R34, 0x4 ;  /* 0x000000042222781a */ /* 0x000fc80000000000 */
[----:B------:R-:W-:Y:S02]  /*0160*/  LOP3.LUT R23, R35, R34, RZ, 0xfc, !PT ;  /* 0x0000002223177212 */ /* 0x000fe400078efcff */
[----:B-1----:R-:W-:Y:S02]  /*0170*/  LOP3.LUT R9, R35, 0x10, R34, 0xfe, !PT ;  /* 0x0000001023097812 */ /* 0x002fe400078efe22 */
[C---:B------:R-:W-:Y:S01]  /*0180*/  ISETP.LT.AND P2, PT, R23.reuse, 0x40, !P3 ;  /* 0x000000401700780c */ /* 0x040fe20005f41270 */
[----:B------:R-:W-:Y:S01]  /*0190*/  IMAD R23, R23, 0x800, R2 ;  /* 0x0000080017177824 */ /* 0x000fe200078e0202 */
[----:B------:R-:W-:Y:S02]  /*01a0*/  LOP3.LUT R19, R35, 0x20, R34, 0xfe, !PT ;  /* 0x0000002023137812 */ /* 0x000fe400078efe22 */
[C---:B------:R-:W-:Y:S02]  /*01b0*/  ISETP.LT.AND P1, PT, R9.reuse, 0x40, !P3 ;  /* 0x000000400900780c */ /* 0x040fe40005f21270 */
[----:B------:R-:W-:Y:S01]  /*01c0*/  LEA R22, R9, R2, 0xb ;  /* 0x0000000209167211 */ /* 0x000fe200078e58ff */
[----:B-----5:R-:W-:-:S04]  /*01d0*/  IMAD.WIDE R8, R23, 0x4, R20 ;  /* 0x0000000417087825 */ /* 0x020fc800078e0214 */
[----:B------:R-:W-:Y:S02]  /*01e0*/  IMAD R26, R19, 0x800, R2 ;  /* 0x00000800131a7824 */ /* 0x000fe400078e0202 */
[----:B0-----:R-:W-:-:S04]  /*01f0*/  IMAD.WIDE R28, R2, 0x4, R28 ;  /* 0x00000004021c7825 */ /* 0x001fc800078e021c */
[----:B--2---:R-:W-:Y:S01]  /*0200*/  FADD R10, R4, 9.9999997473787516356e-06 ;  /* 0x3727c5ac040a7421 */ /* 0x004fe20000000000 */
[----:B------:R-:W-:Y:S01]  /*0210*/  FADD R0, R5, 9.9999997473787516356e-06 ;  /* 0x3727c5ac05007421 */ /* 0x000fe20000000000 */
[----:B------:R-:W-:Y:S01]  /*0220*/  FADD R27, R6, 9.9999997473787516356e-06 ;  /* 0x3727c5ac061b7421 */ /* 0x000fe20000000000 */
[----:B------:R-:W-:Y:S01]  /*0230*/  FADD R30, R7, 9.9999997473787516356e-06 ;  /* 0x3727c5ac071e7421 */ /* 0x000fe20000000000 */
[----:B------:R-:W-:Y:S02]  /*0240*/  CS2R R4, SRZ ;  /* 0x0000000000047805 */ /* 0x000fe4000001ff00 */
[----:B------:R-:W-:Y:S01]  /*0250*/  CS2R R6, SRZ ;  /* 0x0000000000067805 */ /* 0x000fe2000001ff00 */
[----:B------:R-:W0:Y:S05]  /*0260*/  MUFU.SQRT R10, R10 ;  /* 0x0000000a000a7308 */ /* 0x000e2a0000002000 */
[----:B------:R1:W2:Y:S03]  /*0270*/  @P2 LDG.E.EL.128 R4, desc[UR6][R8.64] ;  /* 0x0000000608042981 */ /* 0x0002a6000c2e1d00 */
[----:B------:R-:W3:Y:S01]  /*0280*/  MUFU.SQRT R0, R0 ;  /* 0x0000000000007308 */ /* 0x000ee20000002000 */
[----:B0-----:R-:W-:-:S07]  /*0290*/  FSETP.GT.AND P0, PT, R10, 8.50705917302346158658e+37, PT ;  /* 0x7e8000000a00780b */ /* 0x001fce0003f04000 */
[----:B------:R-:W0:Y:S01]  /*02a0*/  MUFU.SQRT R27, R27 ;  /* 0x0000001b001b7308 */ /* 0x000e220000002000 */
[----:B------:R-:W-:Y:S02]  /*02b0*/  FSETP.GEU.AND P6, PT, R10, 1.175494350822287508e-38, PT ;  /* 0x008000000a00780b */ /* 0x000fe40003fce000 */
[----:B------:R-:W-:Y:S02]  /*02c0*/  FSEL R16, R3, 1, P0 ;  /* 0x3f80000003107808 */ /* 0x000fe40000000000 */
[----:B---3--:R-:W-:-:S03]  /*02d0*/  FSETP.GT.AND P5, PT, R0, 8.50705917302346158658e+37, PT ;  /* 0x7e8000000000780b */ /* 0x008fc60003fa4000 */
[----:B------:R-:W3:Y:S01]  /*02e0*/  MUFU.SQRT R30, R30 ;  /* 0x0000001e001e7308 */ /* 0x000ee20000002000 */
[----:B------:R-:W-:Y:S01]  /*02f0*/  FSETP.GEU.AND P4, PT, R0, 1.175494350822287508e-38, PT ;  /* 0x008000000000780b */ /* 0x000fe20003f8e000 */
[----:B------:R-:W-:-:S04]  /*0300*/  @P0 FMUL R10, R10, 0.25 ;  /* 0x3e8000000a0a0820 */ /* 0x000fc80000400000 */
[----:B------:R-:W-:Y:S01]  /*0310*/  @!P6 FMUL R16, R16, 16777216 ;  /* 0x4b8000001010e820 */ /* 0x000fe20000400000 */
[----:B------:R-:W-:Y:S01]  /*0320*/  @!P6 FMUL R10, R10, 16777216 ;  /* 0x4b8000000a0ae820 */ /* 0x000fe20000400000 */
[----:B0-----:R-:W-:Y:S02]  /*0330*/  FSETP.GT.AND P6, PT, R27, 8.50705917302346158658e+37, PT ;  /* 0x7e8000001b00780b */ /* 0x001fe40003fc4000 */
[----:B------:R-:W-:Y:S01]  /*0340*/  FSEL R31, R3, 1, P5 ;  /* 0x3f800000031f7808 */ /* 0x000fe20002800000 */
[----:B------:R-:W-:Y:S01]  /*0350*/  @P5 FMUL R0, R0, 0.25 ;  /* 0x3e80000000005820 */ /* 0x000fe20000400000 */
[----:B------:R0:W4:Y:S01]  /*0360*/  MUFU.RCP R25, R10 ;  /* 0x0000000a00197308 */ /* 0x0001220000001000 */
[----:B---3--:R-:W-:Y:S02]  /*0370*/  FSETP.GT.AND P5, PT, R30, 8.50705917302346158658e+37, PT ;  /* 0x7e8000001e00780b */ /* 0x008fe40003fa4000 */
[----:B------:R-:W-:Y:S01]  /*0380*/  @!P4 FMUL R0, R0, 16777216 ;  /* 0x4b8000000000c820 */ /* 0x000fe20000400000 */
[----:B------:R-:W-:Y:S01]  /*0390*/  @!P4 FMUL R31, R31, 16777216 ;  /* 0x4b8000001f1fc820 */ /* 0x000fe20000400000 */
[----:B------:R-:W-:-:S02]  /*03a0*/  FSETP.GEU.AND P4, PT, R27, 1.175494350822287508e-38, PT ;  /* 0x008000001b00780b */ /* 0x000fc40003f8e000 */
[----:B------:R-:W-:Y:S02]  /*03b0*/  FSEL R24, R3, 1, P6 ;  /* 0x3f80000003187808 */ /* 0x000fe40003000000 */
[----:B------:R-:W-:Y:S01]  /*03c0*/  @P6 FMUL R27, R27, 0.25 ;  /* 0x3e8000001b1b6820 */ /* 0x000fe20000400000 */
[----:B------:R-:W-:Y:S01]  /*03d0*/  FSETP.GEU.AND P6, PT, R30, 1.175494350822287508e-38, PT ;  /* 0x008000001e00780b */ /* 0x000fe20003fce000 */
[----:B------:R-:W3:Y:S01]  /*03e0*/  MUFU.RCP R0, R0 ;  /* 0x0000000000007308 */ /* 0x000ee20000001000 */
[----:B------:R-:W-:Y:S01]  /*03f0*/  ISETP.LT.AND P0, PT, R19, 0x40, !P3 ;  /* 0x000000401300780c */ /* 0x000fe20005f01270 */
[----:B0-----:R-:W-:-:S04]  /*0400*/  IMAD.WIDE R10, R22, 0x4, R20 ;  /* 0x00000004160a7825 */ /* 0x001fc800078e0214 */
[----:B------:R-:W-:Y:S01]  /*0410*/  @P5 FMUL R30, R30, 0.25 ;  /* 0x3e8000001e1e5820 */ /* 0x000fe20000400000 */
[----:B----4-:R-:W-:Y:S01]  /*0420*/  FMUL R25, R25, R16 ;  /* 0x0000001019197220 */ /* 0x010fe20000400000 */
[----:B------:R-:W-:Y:S01]  /*0430*/  CS2R R18, SRZ ;  /* 0x0000000000127805 */ /* 0x000fe2000001ff00 */
[----:B-1----:R-:W-:Y:S01]  /*0440*/  IMAD.WIDE R8, R26, 0x4, R20 ;  /* 0x000000041a087825 */ /* 0x002fe200078e0214 */
[----:B------:R0:W4:Y:S03]  /*0450*/  @P1 LDG.E.EL.128 R12, desc[UR6][R10.64] ;  /* 0x000000060a0c1981 */ /* 0x000126000c2e1d00 */
[----:B------:R-:W-:Y:S01]  /*0460*/  @!P6 FMUL R30, R30, 16777216 ;  /* 0x4b8000001e1ee820 */ /* 0x000fe20000400000 */
[----:B------:R-:W-:Y:S01]  /*0470*/  CS2R R16, SRZ ;  /* 0x0000000000107805 */ /* 0x000fe2000001ff00 */
[----:B---3--:R-:W-:-:S04]  /*0480*/  FMUL R0, R0, R31 ;  /* 0x0000001f00007220 */ /* 0x008fc80000400000 */
[----:B------:R-:W1:Y:S01]  /*0490*/  MUFU.RCP R30, R30 ;  /* 0x0000001e001e7308 */ /* 0x000e620000001000 */
[----:B------:R-:W-:Y:S01]  /*04a0*/  FSEL R31, R3, 1, P5 ;  /* 0x3f800000031f7808 */ /* 0x000fe20002800000 */
[----:B------:R3:W5:Y:S01]  /*04b0*/  @P0 LDG.E.EL.128 R16, desc[UR6][R8.64] ;  /* 0x0000000608100981 */ /* 0x000762000c2e1d00 */
[----:B------:R-:W-:Y:S01]  /*04c0*/  LOP3.LUT R3, R35, 0x30, R34, 0xfe, !PT ;  /* 0x0000003023037812 */ /* 0x000fe200078efe22 */
[----:B------:R-:W-:Y:S01]  /*04d0*/  @!P4 FMUL R27, R27, 16777216 ;  /* 0x4b8000001b1bc820 */ /* 0x000fe20000400000 */
[----:B------:R-:W-:Y:S01]  /*04e0*/  @!P4 FMUL R24, R24, 16777216 ;  /* 0x4b8000001818c820 */ /* 0x000fe20000400000 */
[----:B0-----:R-:W-:Y:S02]  /*04f0*/  CS2R R10, SRZ ;  /* 0x00000000000a7805 */ /* 0x001fe4000001ff00 */
[----:B------:R-:W-:Y:S01]  /*0500*/  ISETP.LT.AND P4, PT, R3, 0x40, !P3 ;  /* 0x000000400300780c */ /* 0x000fe20005f81270 */
[----:B------:R-:W-:Y:S01]  /*0510*/  @!P6 FMUL R31, R31, 16777216 ;  /* 0x4b8000001f1fe820 */ /* 0x000fe20000400000 */
[----:B---3--:R-:W-:Y:S01]  /*0520*/  CS2R R8, SRZ ;  /* 0x0000000000087805 */ /* 0x008fe2000001ff00 */
[----:B------:R-:W-:-:S02]  /*0530*/  IMAD R32, R3, 0x800, R2 ;  /* 0x0000080003207824 */ /* 0x000fc400078e0202 */
[----:B-1----:R-:W-:Y:S01]  /*0540*/  FMUL R3, R30, R31 ;  /* 0x0000001f1e037220 */ /* 0x002fe20000400000 */
[----:B------:R-:W-:Y:S02]  /*0550*/  CS2R R30, SRZ ;  /* 0x00000000001e7805 */ /* 0x000fe4000001ff00 */
[----:B------:R0:W2:Y:S01]  /*0560*/  @!P3 LDG.E.EL.128 R8, desc[UR6][R28.64] ;  /* 0x000000061c08b981 */ /* 0x0000a2000c2e1d00 */
[----:B------:R-:W-:Y:S01]  /*0570*/  IMAD.WIDE R20, R32, 0x4, R20 ;  /* 0x0000000420147825 */ /* 0x000fe200078e0214 */
[----:B0-----:R-:W-:-:S06]  /*0580*/  CS2R R28, SRZ ;  /* 0x00000000001c7805 */ /* 0x001fcc000001ff00 */
[----:B------:R5:W3:Y:S01]  /*0590*/  @P4 LDG.E.EL.128 R28, desc[UR6][R20.64] ;  /* 0x00000006141c4981 */ /* 0x000ae2000c2e1d00 */
[----:B------:R-:W0:Y:S02]  /*05a0*/  MUFU.RCP R27, R27 ;  /* 0x0000001b001b7308 */ /* 0x000e240000001000 */
[----:B0-----:R-:W-:Y:S01]  /*05b0*/  FMUL R24, R27, R24 ;  /* 0x000000181b187220 */ /* 0x001fe20000400000 */
[C---:B--2---:R-:W-:Y:S01]  /*05c0*/  FADD R7, -R11.reuse, R7 ;  /* 0x000000070b077221 */ /* 0x044fe20000000100 */
[C---:B----4-:R-:W-:Y:S01]  /*05d0*/  FADD R15, -R11.reuse, R15 ;  /* 0x0000000f0b0f7221 */ /* 0x050fe20000000100 */
[----:B-----5:R-:W-:Y:S01]  /*05e0*/  FADD R20, -R11, R19 ;  /* 0x000000130b147221 */ /* 0x020fe20000000100 */
[C---:B------:R-:W-:Y:S01]  /*05f0*/  FADD R13, -R9.reuse, R13 ;  /* 0x0000000d090d7221 */ /* 0x040fe20000000100 */
[----:B------:R-:W-:Y:S01]  /*0600*/  FADD R12, -R8, R12 ;  /* 0x0000000c080c7221 */ /* 0x000fe20000000100 */
[C---:B------:R-:W-:Y:S01]  /*0610*/  FADD R6, -R10.reuse, R6 ;  /* 0x000000060a067221 */ /* 0x040fe20000000100 */
[C---:B------:R-:W-:Y:S01]  /*0620*/  FADD R14, -R10.reuse, R14 ;  /* 0x0000000e0a0e7221 */ /* 0x040fe20000000100 */
[----:B------:R-:W-:Y:S01]  /*0630*/  FADD R21, -R9, R17 ;  /* 0x0000001109157221 */ /* 0x000fe20000000100 */
[----:B---3--:R-:W-:Y:S01]  /*0640*/  FADD R31, -R11, R31 ;  /* 0x0000001f0b1f7221 */ /* 0x008fe20000000100 */
[----:B------:R-:W-:-:S02]  /*0650*/  FADD R11, -R10, R18 ;  /* 0x000000120a0b7221 */ /* 0x000fc40000000100 */
[----:B------:R-:W0:Y:S01]  /*0660*/  LDC.64 R18, c[0x0][0x228] ;  /* 0x00008a00ff127b82 */ /* 0x000e220000000a00 */
[----:B------:R-:W-:Y:S01]  /*0670*/  FADD R30, -R10, R30 ;  /* 0x0000001e0a1e7221 */ /* 0x000fe20000000100 */
[C---:B------:R-:W-:Y:S01]  /*0680*/  FADD R10, -R9.reuse, R5 ;  /* 0x00000005090a7221 */ /* 0x040fe20000000100 */
[----:B------:R-:W-:Y:S01]  /*0690*/  FADD R29, -R9, R29 ;  /* 0x0000001d091d7221 */ /* 0x000fe20000000100 */
[----:B------:R-:W-:Y:S01]  /*06a0*/  FMUL R27, R25, R12 ;  /* 0x0000000c191b7220 */ /* 0x000fe20000400000 */
[----:B------:R-:W-:-:S03]  /*06b0*/  FMUL R9, R0, R13 ;  /* 0x0000000d00097220 */ /* 0x000fc60000400000 */
[----:B------:R-:W1:Y:S01]  /*06c0*/  LDC.64 R12, c[0x0][0x230] ;  /* 0x00008c00ff0c7b82 */ /* 0x000e620000000a00 */
[C---:B------:R-:W-:Y:S01]  /*06d0*/  FADD R4, -R8.reuse, R4 ;  /* 0x0000000408047221 */ /* 0x040fe20000000100 */
[C---:B------:R-:W-:Y:S01]  /*06e0*/  FADD R16, -R8.reuse, R16 ;  /* 0x0000001008107221 */ /* 0x040fe20000000100 */
[----:B------:R-:W-:Y:S02]  /*06f0*/  FADD R8, -R8, R28 ;  /* 0x0000001c08087221 */ /* 0x000fe40000000100 */
[C---:B------:R-:W-:Y:S01]  /*0700*/  FMUL R33, R25.reuse, R4 ;  /* 0x0000000419217220 */ /* 0x040fe20000400000 */
[C---:B------:R-:W-:Y:S01]  /*0710*/  FMUL R28, R25.reuse, R16 ;  /* 0x00000010191c7220 */ /* 0x040fe20000400000 */
[----:B------:R-:W-:Y:S01]  /*0720*/  CS2R R16, SRZ ;  /* 0x0000000000107805 */ /* 0x000fe2000001ff00 */
[----:B------:R-:W-:Y:S01]  /*0730*/  FMUL R25, R25, R8 ;  /* 0x0000000819197220 */ /* 0x000fe20000400000 */
[----:B------:R-:W-:Y:S01]  /*0740*/  FMUL R8, R0, R10 ;  /* 0x0000000a00087220 */ /* 0x000fe20000400000 */
[----:B------:R-:W-:Y:S01]  /*0750*/  FMUL R10, R24, R6 ;  /* 0x00000006180a7220 */ /* 0x000fe20000400000 */
[----:B0-----:R-:W-:Y:S01]  /*0760*/  IMAD.WIDE R4, R2, 0x4, R18 ;  /* 0x0000000402047825 */ /* 0x001fe200078e0212 */
[----:B------:R-:W-:-:S03]  /*0770*/  CS2R R18, SRZ ;  /* 0x0000000000127805 */ /* 0x000fc6000001ff00 */
[C---:B------:R-:W-:Y:S01]  /*0780*/  FMUL R21, R0.reuse, R21 ;  /* 0x0000001500157220 */ /* 0x040fe20000400000 */
[----:B------:R-:W-:Y:S01]  /*0790*/  FMUL R29, R0, R29 ;  /* 0x0000001d001d7220 */ /* 0x000fe20000400000 */
[----:B------:R-:W-:Y:S01]  /*07a0*/  FMUL R6, R24, R11 ;  /* 0x0000000b18067220 */ /* 0x000fe20000400000 */
[C---:B------:R-:W-:Y:S01]  /*07b0*/  FMUL R7, R3.reuse, R7 ;  /* 0x0000000703077220 */ /* 0x040fe20000400000 */
[C---:B------:R-:W-:Y:S01]  /*07c0*/  FMUL R11, R3.reuse, R15 ;  /* 0x0000000f030b7220 */ /* 0x040fe20000400000 */
[----:B------:R0:W2:Y:S01]  /*07d0*/  @!P3 LDG.E.EL.128 R16, desc[UR6][R4.64] ;  /* 0x000000060410b981 */ /* 0x0000a2000c2e1d00 */
[C---:B------:R-:W-:Y:S01]  /*07e0*/  FMUL R20, R3.reuse, R20 ;  /* 0x0000001403147220 */ /* 0x040fe20000400000 */
[----:B------:R-:W-:Y:S01]  /*07f0*/  FMUL R0, R3, R31 ;  /* 0x0000001f03007220 */ /* 0x000fe20000400000 */
[----:B-1----:R-:W-:Y:S01]  /*0800*/  IMAD.WIDE R2, R2, 0x4, R12 ;  /* 0x0000000402027825 */ /* 0x002fe200078e020c */
[----:B------:R-:W-:-:S03]  /*0810*/  CS2R R12, SRZ ;  /* 0x00000000000c7805 */ /* 0x000fc6000001ff00 */
[----:B0-----:R-:W-:Y:S01]  /*0820*/  FMUL R5, R24, R14 ;  /* 0x0000000e18057220 */ /* 0x001fe20000400000 */
[----:B------:R-:W-:-:S06]  /*0830*/  CS2R R14, SRZ ;  /* 0x00000000000e7805 */ /* 0x000fcc000001ff00 */
[----:B------:R-:W2:Y:S01]  /*0840*/  @!P3 LDG.E.EL.128 R12, desc[UR6][R2.64] ;  /* 0x00000006020cb981 */ /* 0x000ea2000c2e1d00 */
[----:B------:R-:W-:Y:S01]  /*0850*/  FMUL R4, R24, R30 ;  /* 0x0000001e18047220 */ /* 0x000fe20000400000 */
[-CC-:B--2---:R-:W-:Y:S01]  /*0860*/  FFMA R0, R0, R19.reuse, R15.reuse ;  /* 0x0000001300007223 */ /* 0x184fe2000000000f */
[-CC-:B------:R-:W-:Y:S01]  /*0870*/  FFMA R3, R20, R19.reuse, R15.reuse ;  /* 0x0000001314037223 */ /* 0x180fe2000000000f */
[-CC-:B------:R-:W-:Y:S01]  /*0880*/  FFMA R2, R11, R19.reuse, R15.reuse ;  /* 0x000000130b027223 */ /* 0x180fe2000000000f */
[----:B------:R-:W-:Y:S01]  /*0890*/  FFMA R24, R7, R19, R15 ;  /* 0x0000001307187223 */ /* 0x000fe2000000000f */
[-CC-:B------:R-:W-:Y:S01]  /*08a0*/  FFMA R4, R4, R18.reuse, R14.reuse ;  /* 0x0000001204047223 */ /* 0x180fe2000000000e */
[-CC-:B------:R-:W-:Y:S01]  /*08b0*/  FFMA R6, R6, R18.reuse, R14.reuse ;  /* 0x0000001206067223 */ /* 0x180fe2000000000e */
[-CC-:B------:R-:W-:Y:S01]  /*08c0*/  FFMA R5, R5, R18.reuse, R14.reuse ;  /* 0x0000001205057223 */ /* 0x180fe2000000000e */
[----:B------:R-:W-:Y:S02]  /*08d0*/  FFMA R30, R10, R18, R14 ;  /* 0x000000120a1e7223 */ /* 0x000fe4000000000e */
[----:B------:R-:W0:Y:S01]  /*08e0*/  LDC.64 R14, c[0x0][0x238] ;  /* 0x00008e00ff0e7b82 */ /* 0x000e220000000a00 */
[-CC-:B------:R-:W-:Y:S01]  /*08f0*/  FFMA R20, R9, R17.reuse, R13.reuse ;  /* 0x0000001109147223 */ /* 0x180fe2000000000d */
[----:B------:R-:W-:Y:S01]  /*0900*/  FFMA R18, R8, R17, R13 ;  /* 0x0000001108127223 */ /* 0x000fe2000000000d */
[----:B------:R-:W-:-:S02]  /*0910*/  CS2R R8, SRZ ;  /* 0x0000000000087805 */ /* 0x000fc4000001ff00 */
[----:B------:R-:W-:Y:S01]  /*0920*/  CS2R R10, SRZ ;  /* 0x00000000000a7805 */ /* 0x000fe2000001ff00 */
[----:B0-----:R-:W-:-:S05]  /*0930*/  IMAD.WIDE R14, R23, 0x4, R14 ;  /* 0x00000004170e7825 */ /* 0x001fca00078e020e */
[----:B------:R0:W2:Y:S01]  /*0940*/  @P2 LDG.E.EL.128 R8, desc[UR6][R14.64] ;  /* 0x000000060e082981 */ /* 0x0000a2000c2e1d00 */
[-CC-:B------:R-:W-:Y:S01]  /*0950*/  FFMA R7, R29, R17.reuse, R13.reuse ;  /* 0x000000111d077223 */ /* 0x180fe2000000000d */
[----:B------:R-:W-:Y:S01]  /*0960*/  FFMA R21, R21, R17, R13 ;  /* 0x0000001115157223 */ /* 0x000fe2000000000d */
[-CC-:B------:R-:W-:Y:S01]  /*0970*/  FFMA R25, R25, R16.reuse, R12.reuse ;  /* 0x0000001019197223 */ /* 0x180fe2000000000c */
[-CC-:B------:R-:W-:Y:S01]  /*0980*/  FFMA R28, R28, R16.reuse, R12.reuse ;  /* 0x000000101c1c7223 */ /* 0x180fe2000000000c */
[-CC-:B------:R-:W-:Y:S01]  /*0990*/  FFMA R29, R27, R16.reuse, R12.reuse ;  /* 0x000000101b1d7223 */ /* 0x180fe2000000000c */
[----:B------:R-:W-:Y:S02]  /*09a0*/  FFMA R33, R33, R16, R12 ;  /* 0x0000001021217223 */ /* 0x000fe4000000000c */
[----:B------:R-:W1:Y:S01]  /*09b0*/  LDC.64 R16, c[0x0][0x238] ;  /* 0x00008e00ff107b82 */ /* 0x000e620000000a00 */
[----:B------:R-:W-:Y:S02]  /*09c0*/  CS2R R12, SRZ ;  /* 0x00000000000c7805 */ /* 0x000fe4000001ff00 */
[----:B0-----:R-:W-:Y:S01]  /*09d0*/  CS2R R14, SRZ ;  /* 0x00000000000e7805 */ /* 0x001fe2000001ff00 */
[----:B-1----:R-:W-:-:S04]  /*09e0*/  IMAD.WIDE R16, R22, 0x4, R16 ;  /* 0x0000000416107825 */ /* 0x002fc800078e0210 */
[----:B------:R-:W0:Y:S01]  /*09f0*/  LDC.64 R22, c[0x0][0x238] ;  /* 0x00008e00ff167b82 */ /* 0x000e220000000a00 */
[----:B------:R1:W3:Y:S02]  /*0a00*/  @P1 LDG.E.EL.128 R12, desc[UR6][R16.64] ;  /* 0x00000006100c1981 */ /* 0x0002e4000c2e1d00 */
[----:B-1----:R-:W-:Y:S01]  /*0a10*/  CS2R R16, SRZ ;  /* 0x0000000000107805 */ /* 0x002fe2000001ff00 */
[----:B0-----:R-:W-:-:S04]  /*0a20*/  IMAD.WIDE R26, R26, 0x4, R22 ;  /* 0x000000041a1a7825 */ /* 0x001fc800078e0216 */
[----:B------:R-:W-:Y:S01]  /*0a30*/  IMAD.WIDE R22, R32, 0x4, R22 ;  /* 0x0000000420167825 */ /* 0x000fe200078e0216 */
[----:B--2---:R-:W-:-:S03]  /*0a40*/  FSETP.GEU.AND P1, PT, R18, -R9, PT ;  /* 0x800000091200720b */ /* 0x004fc60003f2e000 */
[----:B------:R-:W-:Y:S01]  /*0a50*/  FADD R32, R18, R9 ;  /* 0x0000000912207221 */ /* 0x000fe20000000000 */
[----:B------:R-:W-:Y:S02]  /*0a60*/  CS2R R18, SRZ ;  /* 0x0000000000127805 */ /* 0x000fe4000001ff00 */
[C---:B------:R-:W-:Y:S01]  /*0a70*/  FSETP.GEU.AND P5, PT, R30.reuse, -R10, PT ;  /* 0x8000000a1e00720b */ /* 0x040fe20003fae000 */
[C---:B------:R-:W-:Y:S01]  /*0a80*/  FADD R31, R33.reuse, R8 ;  /* 0x00000008211f7221 */ /* 0x040fe20000000000 */
[----:B------:R-:W-:Y:S01]  /*0a90*/  FSETP.GEU.AND P2, PT, R33, -R8, PT ;  /* 0x800000082100720b */ /* 0x000fe20003f4e000 */
[----:B------:R-:W-:Y:S01]  /*0aa0*/  FADD R30, R30, R10 ;  /* 0x0000000a1e1e7221 */ /* 0x000fe20000000000 */
[----:B------:R-:W2:Y:S01]  /*0ab0*/  @P0 LDG.E.EL.128 R16, desc[UR6][R26.64] ;  /* 0x000000061a100981 */ /* 0x000ea2000c2e1d00 */
[C---:B------:R-:W-:Y:S01]  /*0ac0*/  FSETP.GEU.AND P0, PT, R24.reuse, -R11, PT ;  /* 0x8000000b1800720b */ /* 0x040fe20003f0e000 */
[----:B------:R-:W-:Y:S01]  /*0ad0*/  FADD R24, R24, R11 ;  /* 0x0000000b18187221 */ /* 0x000fe20000000000 */
[----:B------:R-:W-:-:S02]  /*0ae0*/  CS2R R8, SRZ ;  /* 0x0000000000087805 */ /* 0x000fc4000001ff00 */
[----:B------:R-:W-:-:S06]  /*0af0*/  CS2R R10, SRZ ;  /* 0x00000000000a7805 */ /* 0x000fcc000001ff00 */
[----:B------:R0:W4:Y:S01]  /*0b00*/  @P4 LDG.E.EL.128 R8, desc[UR6][R22.64] ;  /* 0x0000000616084981 */ /* 0x000122000c2e1d00 */
[----:B------:R-:W1:Y:S01]  /*0b10*/  S2R R33, SR_TID.X ;  /* 0x0000000000217919 */ /* 0x000e620000002100 */
[----:B------:R-:W5:Y:S01]  /*0b20*/  S2UR UR5, SR_CgaCtaId ;  /* 0x00000000000579c3 */ /* 0x000f620000008800 */
[----:B------:R-:W-:Y:S01]  /*0b30*/  UMOV UR4, 0x400 ;  /* 0x0000040000047882 */ /* 0x000fe20000000000 */
[C---:B---3--:R-:W-:Y:S01]  /*0b40*/  FSETP.GEU.AND P3, PT, R20.reuse, -R13, PT ;  /* 0x8000000d1400720b */ /* 0x048fe20003f6e000 */
[----:B0-----:R-:W-:Y:S01]  /*0b50*/  FADD R22, R20, R13 ;  /* 0x0000000d14167221 */ /* 0x001fe20000000000 */
[----:B------:R-:W-:Y:S01]  /*0b60*/  FSETP.GEU.AND P4, PT, R29, -R12, PT ;  /* 0x8000000c1d00720b */ /* 0x000fe20003f8e000 */
[----:B-----5:R-:W-:Y:S01]  /*0b70*/  UPRMT UR4, UR5, 0x654, UR4 ;  /* 0x0000065405047896 */ /* 0x020fe20008000004 */
[----:B-1----:R-:W-:Y:S01]  /*0b80*/  IMAD.SHL.U32 R26, R33, 0x100, RZ ;  /* 0x00000100211a7824 */ /* 0x002fe200078e00ff */
[----:B------:R-:W-:-:S04]  /*0b90*/  SHF.R.U32.HI R27, RZ, 0x4, R33 ;  /* 0x00000004ff1b7819 */ /* 0x000fc80000011621 */
[----:B------:R-:W-:Y:S02]  /*0ba0*/  SGXT.U32 R27, R27, 0x4 ;  /* 0x000000041b1b781a */ /* 0x000fe40000000000 */
[----:B------:R-:W-:Y:S01]  /*0bb0*/  LOP3.LUT R26, R26, 0xf00, RZ, 0xc0, !PT ;  /* 0x00000f001a1a7812 */ /* 0x000fe200078ec0ff */
[----:B------:R-:W-:-:S03]  /*0bc0*/  FADD R12, R29, R12 ;  /* 0x0000000c1d0c7221 */ /* 0x000fc60000000000 */
[C---:B------:R-:W-:Y:S02]  /*0bd0*/  LOP3.LUT R27, R26.reuse, R27, RZ, 0xfc, !PT ;  /* 0x0000001b1a1b7212 */ /* 0x040fe400078efcff */
[----:B------:R-:W-:Y:S02]  /*0be0*/  LEA.HI R20, R26, UR4, RZ, 0x1e ;  /* 0x000000041a147c11 */ /* 0x000fe4000f8ff0ff */
[----:B------:R-:W-:Y:S02]  /*0bf0*/  FSEL R29, R32, RZ, P1 ;  /* 0x000000ff201d7208 */ /* 0x000fe40000800000 */
[C---:B------:R-:W-:Y:S01]  /*0c00*/  LOP3.LUT R23, R26.reuse, 0x80, RZ, 0xfc, !PT ;  /* 0x000000801a177812 */ /* 0x040fe200078efcff */
[----:B------:R-:W-:Y:S01]  /*0c10*/  IMAD R13, R27, 0x4, R20 ;  /* 0x000000041b0d7824 */ /* 0x000fe200078e0214 */
[C---:B------:R-:W-:Y:S02]  /*0c20*/  LOP3.LUT R32, R26.reuse, 0xc0, RZ, 0xfc, !PT ;  /* 0x000000c01a207812 */ /* 0x040fe400078efcff */
[----:B------:R-:W-:-:S02]  /*0c30*/  LOP3.LUT R20, R26, 0x40, RZ, 0xfc, !PT ;  /* 0x000000401a147812 */ /* 0x000fc400078efcff */
[----:B------:R-:W-:Y:S02]  /*0c40*/  LEA.HI R26, R23, UR4, RZ, 0x1e ;  /* 0x00000004171a7c11 */ /* 0x000fe4000f8ff0ff */
[----:B------:R-:W-:Y:S02]  /*0c50*/  LEA.HI R32, R32, UR4, RZ, 0x1e ;  /* 0x0000000420207c11 */ /* 0x000fe4000f8ff0ff */
[----:B------:R-:W-:Y:S01]  /*0c60*/  LEA.HI R20, R20, UR4, RZ, 0x1e ;  /* 0x0000000414147c11 */ /* 0x000fe2000f8ff0ff */
[C---:B------:R-:W-:Y:S02]  /*0c70*/  IMAD R23, R27.reuse, 0x4, R26 ;  /* 0x000000041b177824 */ /* 0x040fe400078e021a */
[C---:B------:R-:W-:Y:S01]  /*0c80*/  IMAD R26, R27.reuse, 0x4, R32 ;  /* 0x000000041b1a7824 */ /* 0x040fe200078e0220 */
[----:B------:R-:W-:Y:S02]  /*0c90*/  LEA R20, R27, R20, 0x2 ;  /* 0x000000141b147211 */ /* 0x000fe400078e10ff */
[----:B------:R-:W-:-:S02]  /*0ca0*/  FSEL R27, R24, RZ, P0 ;  /* 0x000000ff181b7208 */ /* 0x000fc40000000000 */
[C---:B------:R-:W-:Y:S01]  /*0cb0*/  FSETP.GEU.AND P0, PT, R5.reuse, -R14, PT ;  /* 0x8000000e0500720b */ /* 0x040fe20003f0e000 */
[----:B------:R-:W-:Y:S01]  /*0cc0*/  FADD R5, R5, R14 ;  /* 0x0000000e05057221 */ /* 0x000fe20000000000 */
[----:B------:R-:W-:-:S04]  /*0cd0*/  FSEL R31, R31, RZ, P2 ;  /* 0x000000ff1f1f7208 */ /* 0x000fc80001000000 */
[----:B------:R-:W-:Y:S01]  /*0ce0*/  FSEL R14, R5, RZ, P0 ;  /* 0x000000ff050e7208 */ /* 0x000fe20000000000 */
[----:B------:R-:W-:Y:S01]  /*0cf0*/  STS [R13], R31 ;  /* 0x0000001f0d007388 */ /* 0x000fe20000000800 */
[----:B------:R-:W-:Y:S02]  /*0d00*/  FSEL R12, R12, RZ, P4 ;  /* 0x000000ff0c0c7208 */ /* 0x000fe40002000000 */
[----:B------:R-:W-:Y:S01]  /*0d10*/  FSETP.GEU.AND P4, PT, R2, -R15, PT ;  /* 0x8000000f0200720b */ /* 0x000fe20003f8e000 */
[----:B------:R0:W-:Y:S01]  /*0d20*/  STS [R20+0x100], R29 ;  /* 0x0001001d14007388 */ /* 0x0001e20000000800 */
[----:B------:R-:W-:Y:S01]  /*0d30*/  FSEL R30, R30, RZ, P5 ;  /* 0x000000ff1e1e7208 */ /* 0x000fe20002800000 */
[----:B------:R-:W-:Y:S01]  /*0d40*/  FADD R2, R2, R15 ;  /* 0x0000000f02027221 */ /* 0x000fe20000000000 */
[----:B0-----:R-:W-:-:S03]  /*0d50*/  FSEL R29, R22, RZ, P3 ;  /* 0x000000ff161d7208 */ /* 0x001fc60001800000 */
[----:B------:R-:W-:Y:S01]  /*0d60*/  STS [R23+0x200], R30 ;  /* 0x0002001e17007388 */ /* 0x000fe20000000800 */
[----:B------:R-:W-:-:S03]  /*0d70*/  FSEL R5, R2, RZ, P4 ;  /* 0x000000ff02057208 */ /* 0x000fc60002000000 */
[----:B------:R-:W-:Y:S04]  /*0d80*/  STS [R26+0x300], R27 ;  /* 0x0003001b1a007388 */ /* 0x000fe80000000800 */
[----:B------:R-:W-:Y:S04]  /*0d90*/  STS [R13+0x40], R12 ;  /* 0x0000400c0d007388 */ /* 0x000fe80000000800 */
[----:B------:R-:W-:Y:S01]  /*0da0*/  STS [R20+0x140], R29 ;  /* 0x0001401d14007388 */ /* 0x000fe20000000800 */
[----:B------:R-:W-:-:S03]  /*0db0*/  IMAD.SHL.U32 R2, R33, 0x4, RZ ;  /* 0x0000000421027824 */ /* 0x000fc600078e00ff */
[----:B------:R-:W-:Y:S04]  /*0dc0*/  STS [R23+0x240], R14 ;  /* 0x0002400e17007388 */ /* 0x000fe80000000800 */
[----:B------:R0:W-:Y:S01]  /*0dd0*/  STS [R26+0x340], R5 ;  /* 0x000340051a007388 */ /* 0x0001e20000000800 */
[----:B------:R-:W-:Y:S02]  /*0de0*/  LOP3.LUT R2, R2, 0x3fc, RZ, 0xc0, !PT ;  /* 0x000003fc02027812 */ /* 0x000fe400078ec0ff */
[----:B------:R-:W-:Y:S02]  /*0df0*/  LOP3.LUT R33, R33, 0xf0, RZ, 0xc0, !PT ;  /* 0x000000f021217812 */ /* 0x000fe400078ec0ff */
[----:B0-----:R-:W-:-:S04]  /*0e00*/  LOP3.LUT R5, R2, 0x400, RZ, 0xfc, !PT ;  /* 0x0000040002057812 */ /* 0x001fc800078efcff */
[----:B------:R-:W-:-:S04]  /*0e10*/  SHF.R.U32.HI R5, RZ, 0x2, R5 ;  /* 0x00000002ff057819 */ /* 0x000fc80000011605 */
[----:B------:R-:W-:Y:S01]  /*0e20*/  LOP3.LUT R5, R5, 0x1f0, RZ, 0xc0, !PT ;  /* 0x000001f005057812 */ /* 0x000fe200078ec0ff */
[----:B------:R-:W-:-:S03]  /*0e30*/  VIADD R33, R33, UR4 ;  /* 0x0000000421217c36 */ /* 0x000fc60008000000 */
[----:B------:R-:W-:Y:S02]  /*0e40*/  IADD3 R5, R5, UR4, RZ ;  /* 0x0000000405057c10 */ /* 0x000fe4000fffe0ff */
[C---:B--2---:R-:W-:Y:S01]  /*0e50*/  FSETP.GEU.AND P0, PT, R3.reuse, -R19, PT ;  /* 0x800000130300720b */ /* 0x044fe20003f0e000 */
[----:B------:R-:W-:Y:S01]  /*0e60*/  FADD R3, R3, R19 ;  /* 0x0000001303037221 */ /* 0x000fe20000000000 */
[C---:B------:R-:W-:Y:S01]  /*0e70*/  FSETP.GEU.AND P2, PT, R21.reuse, -R17, PT ;  /* 0x800000111500720b */ /* 0x040fe20003f4e000 */
[----:B------:R-:W-:Y:S01]  /*0e80*/  FADD R17, R21, R17 ;  /* 0x0000001115117221 */ /* 0x000fe20000000000 */
[C---:B------:R-:W-:Y:S01]  /*0e90*/  FSETP.GEU.AND P1, PT, R6.reuse, -R18, PT ;  /* 0x800000120600720b */ /* 0x040fe20003f2e000 */
[----:B------:R-:W-:Y:S01]  /*0ea0*/  FADD R6, R6, R18 ;  /* 0x0000001206067221 */ /* 0x000fe20000000000 */
[----:B------:R-:W-:Y:S02]  /*0eb0*/  FSEL R3, R3, RZ, P0 ;  /* 0x000000ff03037208 */ /* 0x000fe40000000000 */
[C---:B------:R-:W-:Y:S01]  /*0ec0*/  FSETP.GEU.AND P3, PT, R28.reuse, -R16, PT ;  /* 0x800000101c00720b */ /* 0x040fe20003f6e000 */
[----:B------:R-:W-:Y:S01]  /*0ed0*/  FADD R16, R28, R16 ;  /* 0x000000101c107221 */ /* 0x000fe20000000000 */
[C---:B----4-:R-:W-:Y:S01]  /*0ee0*/  FSETP.GEU.AND P0, PT, R25.reuse, -R8, PT ;  /* 0x800000081900720b */ /* 0x050fe20003f0e000 */
[----:B------:R-:W-:Y:S01]  /*0ef0*/  FADD R8, R25, R8 ;  /* 0x0000000819087221 */ /* 0x000fe20000000000 */
[----:B------:R-:W-:-:S02]  /*0f00*/  FSEL R17, R17, RZ, P2 ;  /* 0x000000ff11117208 */ /* 0x000fc40001000000 */
[----:B------:R-:W-:Y:S02]  /*0f10*/  FSEL R6, R6, RZ, P1 ;  /* 0x000000ff06067208 */ /* 0x000fe40000800000 */
[C---:B------:R-:W-:Y:S01]  /*0f20*/  FSETP.GEU.AND P2, PT, R7.reuse, -R9, PT ;  /* 0x800000090700720b */ /* 0x040fe20003f4e000 */
[----:B------:R-:W-:Y:S01]  /*0f30*/  FADD R7, R7, R9 ;  /* 0x0000000907077221 */ /* 0x000fe20000000000 */
[----:B------:R-:W-:Y:S02]  /*0f40*/  FSEL R16, R16, RZ, P3 ;  /* 0x000000ff10107208 */ /* 0x000fe40001800000 */
[C---:B------:R-:W-:Y:S01]  /*0f50*/  FSETP.GEU.AND P1, PT, R4.reuse, -R10, PT ;  /* 0x8000000a0400720b */ /* 0x040fe20003f2e000 */
[----:B------:R-:W-:Y:S01]  /*0f60*/  FADD R4, R4, R10 ;  /* 0x0000000a04047221 */ /* 0x000fe20000000000 */
[----:B------:R-:W-:Y:S02]  /*0f70*/  FSEL R8, R8, RZ, P0 ;  /* 0x000000ff08087208 */ /* 0x000fe40000000000 */
[C---:B------:R-:W-:Y:S01]  /*0f80*/  FSETP.GEU.AND P0, PT, R0.reuse, -R11, PT ;  /* 0x8000000b0000720b */ /* 0x040fe20003f0e000 */
[----:B------:R-:W-:Y:S01]  /*0f90*/  FADD R0, R0, R11 ;  /* 0x0000000b00007221 */ /* 0x000fe20000000000 */
[----:B------:R0:W-:Y:S01]  /*0fa0*/  STS [R13+0x80], R16 ;  /* 0x000080100d007388 */ /* 0x0001e20000000800 */
[----:B------:R-:W-:-:S03]  /*0fb0*/  FSEL R7, R7, RZ, P2 ;  /* 0x000000ff07077208 */ /* 0x000fc60001000000 */
[----:B------:R-:W-:Y:S01]  /*0fc0*/  STS [R20+0x180], R17 ;  /* 0x0001801114007388 */ /* 0x000fe20000000800 */
[----:B------:R-:W-:-:S03]  /*0fd0*/  FSEL R19, R0, RZ, P0 ;  /* 0x000000ff00137208 */ /* 0x000fc60000000000 */
[----:B------:R1:W-:Y:S01]  /*0fe0*/  STS [R23+0x280], R6 ;  /* 0x0002800617007388 */ /* 0x0003e20000000800 */
[----:B0-----:R-:W-:-:S03]  /*0ff0*/  FSEL R16, R4, RZ, P1 ;  /* 0x000000ff04107208 */ /* 0x001fc60000800000 */
[----:B------:R-:W-:Y:S04]  /*1000*/  STS [R26+0x380], R3 ;  /* 0x000380031a007388 */ /* 0x000fe80000000800 */
[----:B------:R-:W-:Y:S04]  /*1010*/  STS [R13+0xc0], R8 ;  /* 0x0000c0080d007388 */ /* 0x000fe80000000800 */
[----:B------:R-:W-:Y:S04]  /*1020*/  STS [R20+0x1c0], R7 ;  /* 0x0001c00714007388 */ /* 0x000fe80000000800 */
[----:B------:R0:W-:Y:S04]  /*1030*/  STS [R23+0x2c0], R16 ;  /* 0x0002c01017007388 */ /* 0x0001e80000000800 */
[----:B------:R2:W-:Y:S01]  /*1040*/  STS [R26+0x3c0], R19 ;  /* 0x0003c0131a007388 */ /* 0x0005e20000000800 */
[----:B-1----:R-:W-:-:S04]  /*1050*/  LOP3.LUT R6, R2, 0x800, RZ, 0xfc, !PT ;  /* 0x0000080002067812 */ /* 0x002fc800078efcff */
[----:B------:R-:W-:Y:S01]  /*1060*/  SHF.R.U32.HI R6, RZ, 0x2, R6 ;  /* 0x00000002ff067819 */ /* 0x000fe20000011606 */
[----:B------:R-:W-:Y:S01]  /*1070*/  IMAD R4, R2, 0x4, R33 ;  /* 0x0000000402047824 */ /* 0x000fe200078e0221 */
[----:B0-----:R-:W0:Y:S02]  /*1080*/  LDC.64 R16, c[0x0][0x240] ;  /* 0x00009000ff107b82 */ /* 0x001e240000000a00 */
[----:B------:R-:W-:Y:S01]  /*1090*/  LOP3.LUT R6, R6, 0x2f0, RZ, 0xc0, !PT ;  /* 0x000002f006067812 */ /* 0x000fe200078ec0ff */
[----:B------:R-:W-:-:S05]  /*10a0*/  IMAD R8, R2, 0x4, R5 ;  /* 0x0000000402087824 */ /* 0x000fca00078e0205 */
[----:B------:R-:W-:Y:S01]  /*10b0*/  BAR.SYNC.DEFER_BLOCKING 0x0 ;  /* 0x0000000000007b1d */ /* 0x000fe20000010000 */
[----:B------:R-:W-:-:S04]  /*10c0*/  VIADD R3, R6, UR4 ;  /* 0x0000000406037c36 */ /* 0x000fc80008000000 */
[----:B------:R-:W-:Y:S01]  /*10d0*/  IMAD R12, R2, 0x4, R3 ;  /* 0x00000004020c7824 */ /* 0x000fe200078e0203 */
[----:B------:R-:W-:-:S04]  /*10e0*/  LOP3.LUT R3, R35, 0x3c, R37, 0xf8, !PT ;  /* 0x0000003c23037812 */ /* 0x000fc800078ef825 */
[--C-:B------:R-:W-:Y:S01]  /*10f0*/  SHF.R.S32.HI R0, RZ, 0x1f, R3.reuse ;  /* 0x0000001fff007819 */ /* 0x100fe20000011403 */
[----:B------:R-:W1:Y:S04]  /*1100*/  LDS.128 R4, [R4] ;  /* 0x0000000004047984 */ /* 0x000e680000000c00 */
[----:B------:R-:W3:Y:S04]  /*1110*/  LDS.128 R8, [R8+0x1000] ;  /* 0x0010000008087984 */ /* 0x000ee80000000c00 */
[----:B------:R-:W4:Y:S01]  /*1120*/  LDS.128 R12, [R12+0x2000] ;  /* 0x002000000c0c7984 */ /* 0x000f220000000c00 */
[----:B------:R-:W-:-:S02]  /*1130*/  SHF.R.S32.HI R18, RZ, 0x1f, R3 ;  /* 0x0000001fff127819 */ /* 0x000fc40000011403 */
[-C--:B------:R-:W-:Y:S02]  /*1140*/  LEA.HI R0, R0, R3.reuse, RZ, 0x4 ;  /* 0x0000000300007211 */ /* 0x080fe400078f20ff */
[----:B------:R-:W-:Y:S02]  /*1150*/  LEA.HI R20, R18, R3, RZ, 0x4 ;  /* 0x0000000312147211 */ /* 0x000fe400078f20ff */
[----:B--2---:R-:W-:Y:S02]  /*1160*/  SHF.L.U32 R19, R0, 0xb, RZ ;  /* 0x0000000b00137819 */ /* 0x004fe400000006ff */
[----:B------:R-:W-:Y:S02]  /*1170*/  LOP3.LUT R21, R20, 0xfffffff0, RZ, 0xc0, !PT ;  /* 0xfffffff014157812 */ /* 0x000fe400078ec0ff */
[----:B------:R-:W-:Y:S02]  /*1180*/  LOP3.LUT R22, R19, 0xffff8000, RZ, 0xc0, !PT ;  /* 0xffff800013167812 */ /* 0x000fe400078ec0ff */
[----:B------:R-:W-:-:S02]  /*1190*/  LOP3.LUT R0, R36, 0x30, R34, 0xfe, !PT ;  /* 0x0000003024007812 */ /* 0x000fc400078efe22 */
[----:B------:R-:W-:Y:S02]  /*11a0*/  LOP3.LUT R18, R36, 0x20, R34, 0xfe, !PT ;  /* 0x0000002024127812 */ /* 0x000fe400078efe22 */
[----:B------:R-:W-:Y:S02]  /*11b0*/  LOP3.LUT R19, R2, 0xc00, RZ, 0xfc, !PT ;  /* 0x00000c0002137812 */ /* 0x000fe400078efcff */
[----:B------:R-:W-:Y:S02]  /*11c0*/  LOP3.LUT R20, R36, 0x10, R34, 0xfe, !PT ;  /* 0x0000001024147812 */ /* 0x000fe400078efe22 */
[----:B------:R-:W-:Y:S02]  /*11d0*/  ISETP.GE.AND P0, PT, R3, 0x40, PT ;  /* 0x000000400300780c */ /* 0x000fe40003f06270 */
[----:B------:R-:W-:Y:S02]  /*11e0*/  LOP3.LUT R34, R36, R34, RZ, 0xfc, !PT ;  /* 0x0000002224227212 */ /* 0x000fe400078efcff */
[----:B------:R-:W-:-:S02]  /*11f0*/  IADD3 R3, R22, R3, -R21 ;  /* 0x0000000316037210 */ /* 0x000fc40007ffe815 */
[----:B------:R-:W-:Y:S02]  /*1200*/  SHF.R.U32.HI R19, RZ, 0x2, R19 ;  /* 0x00000002ff137819 */ /* 0x000fe40000011613 */
[----:B------:R-:W-:Y:S02]  /*1210*/  ISETP.LT.AND P3, PT, R34, 0x800, !P0 ;  /* 0x000008002200780c */ /* 0x000fe40004761270 */
[----:B------:R-:W-:Y:S02]  /*1220*/  ISETP.LT.AND P2, PT, R20, 0x800, !P0 ;  /* 0x000008001400780c */ /* 0x000fe40004741270 */
[----:B------:R-:W-:Y:S02]  /*1230*/  ISETP.LT.AND P1, PT, R18, 0x800, !P0 ;  /* 0x000008001200780c */ /* 0x000fe40004721270 */
[----:B------:R-:W-:Y:S01]  /*1240*/  LOP3.LUT R22, R19, 0x3f0, RZ, 0xc0, !PT ;  /* 0x000003f013167812 */ /* 0x000fe200078ec0ff */
[--C-:B------:R-:W-:Y:S01]  /*1250*/  IMAD R19, R34, 0x10, R3.reuse ;  /* 0x0000001022137824 */ /* 0x100fe200078e0203 */
[----:B------:R-:W-:Y:S01]  /*1260*/  ISETP.LT.AND P0, PT, R0, 0x800, !P0 ;  /* 0x000008000000780c */ /* 0x000fe20004701270 */
[----:B------:R-:W-:-:S02]  /*1270*/  IMAD R21, R20, 0x10, R3 ;  /* 0x0000001014157824 */ /* 0x000fc400078e0203 */
[----:B------:R-:W-:Y:S01]  /*1280*/  IMAD R23, R18, 0x10, R3 ;  /* 0x0000001012177824 */ /* 0x000fe200078e0203 */
[----:B------:R-:W-:Y:S01]  /*1290*/  IADD3 R25, R22, UR4, RZ ;  /* 0x0000000416197c10 */ /* 0x000fe2000fffe0ff */
[----:B0-----:R-:W-:-:S04]  /*12a0*/  IMAD.WIDE R18, R19, 0x4, R16 ;  /* 0x0000000413127825 */ /* 0x001fc800078e0210 */
[--C-:B------:R-:W-:Y:S01]  /*12b0*/  IMAD.WIDE R20, R21, 0x4, R16.reuse ;  /* 0x0000000415147825 */ /* 0x100fe200078e0210 */
[----:B-1----:R0:W-:Y:S03]  /*12c0*/  @P3 STG.E.128 desc[UR6][R18.64], R4 ;  /* 0x0000000412003986 */ /* 0x0021e6000c101d06 */
[----:B------:R-:W-:Y:S01]  /*12d0*/  IMAD.WIDE R22, R23, 0x4, R16 ;  /* 0x0000000417167825 */ /* 0x000fe200078e0210 */
[----:B---3--:R0:W-:Y:S04]  /*12e0*/  @P2 STG.E.128 desc[UR6][R20.64], R8 ;  /* 0x0000000814002986 */ /* 0x0081e8000c101d06 */
[----:B----4-:R0:W-:Y:S01]  /*12f0*/  @P1 STG.E.128 desc[UR6][R22.64], R12 ;  /* 0x0000000c16001986 */ /* 0x0101e2000c101d06 */
[----:B------:R-:W-:Y:S01]  /*1300*/  IMAD R25, R2, 0x4, R25 ;  /* 0x0000000402197824 */ /* 0x000fe200078e0219 */
[----:B0-----:R-:W-:Y:S06]  /*1310*/  @!P0 EXIT ;  /* 0x000000000000894d */ /* 0x001fec0003800000 */
[----:B------:R-:W0:Y:S01]  /*1320*/  LDS.128 R24, [R25+0x3000] ;  /* 0x0030000019187984 */ /* 0x000e220000000c00 */
[----:B------:R-:W-:-:S04]  /*1330*/  IMAD R3, R0, 0x10, R3 ;  /* 0x0000001000037824 */ /* 0x000fc800078e0203 */
[----:B------:R-:W-:-:S05]  /*1340*/  IMAD.WIDE R16, R3, 0x4, R16 ;  /* 0x0000000403107825 */ /* 0x000fca00078e0210 */
[----:B0-----:R-:W-:Y:S01]  /*1350*/  STG.E.128 desc[UR6][R16.64], R24 ;  /* 0x0000001810007986 */ /* 0x001fe2000c101d06 */
[----:B------:R-:W-:Y:S05]  /*1360*/  EXIT ;  /* 0x000000000000794d */ /* 0x000fea0003800000 */
.L_x_0:
[----:B------:R-:W-:-:S00]  /*1370*/  BRA `(.L_x_0) ;  /* 0xfffffffc00fc7947 */ /* 0x000fc0000383ffff */
[----:B------:R-:W-:-:S00]  /*1380*/  NOP ;  /* 0x0000000000007918 */ /* 0x000fc00000000000 */
[----:B------:R-:W-:-:S00]  /*1390*/  NOP ;  /* 0x0000000000007918 */ /* 0x000fc00000000000 */
[----:B------:R-:W-:-:S00]  /*13a0*/  NOP ;  /* 0x0000000000007918 */ /* 0x000fc00000000000 */
[----:B------:R-:W-:-:S00]  /*13b0*/  NOP ;  /* 0x0000000000007918 */ /* 0x000fc00000000000 */
[----:B------:R-:W-:-:S00]  /*13c0*/  NOP ;  /* 0x0000000000007918 */ /* 0x000fc00000000000 */
[----:B------:R-:W-:-:S00]  /*13d0*/  NOP ;  /* 0x0000000000007918 */ /* 0x000fc00000000000 */
[----:B------:R-:W-:-:S00]  /*13e0*/  NOP ;  /* 0x0000000000007918 */ /* 0x000fc00000000000 */
[----:B------:R-:W-:-:S00]  /*13f0*/  NOP ;  /* 0x0000000000007918 */ /* 0x000fc00000000000 */
.L_x_1:


//--------------------- .nv.global.init           --------------------------
	.section	.nv.global.init,"aw",@progbits
.nv.global.init:
	.type		_$_str,@object
	.size		_$_str,(_$_str_$_2 - _$_str)
_$_str:
        /*0000*/ 	.byte	0x5f, 0x5f, 0x43, 0x55, 0x44, 0x41, 0x5f, 0x46, 0x54, 0x5a, 0x00
	.type		_$_str_$_2,@object
	.size		_$_str_$_2,(.L_1 - _$_str_$_2)
_$_str_$_2:
        /*000b*/ 	.byte	0x5f, 0x5f, 0x43, 0x55, 0x44, 0x41, 0x5f, 0x50, 0x52, 0x45, 0x43, 0x5f, 0x53, 0x51, 0x52, 0x54
        /*001b*/ 	.byte	0x00
.L_1:


//--------------------- .nv.shared.triton_poi_fused__native_batch_norm_legit_no_training_add_relu_22 --------------------------
	.section	.nv.shared.triton_poi_fused__native_batch_norm_legit_no_training_add_relu_22,"aw",@nobits
	.sectionflags	@""
	.align	16
	.zero		1024


//--------------------- .nv.constant0.triton_poi_fused__native_batch_norm_legit_no_training_add_relu_22 --------------------------
	.section	.nv.constant0.triton_poi_fused__native_batch_norm_legit_no_training_add_relu_22,"a",@progbits
	.sectionflags	@""
	.align	4
.nv.constant0.triton_poi_fused__native_batch_norm_legit_no_training_add_relu_22:
	.zero		592
